//
// Generated by NVIDIA NVVM Compiler
//
// Compiler Build ID: CL-36424714
// Cuda compilation tools, release 13.0, V13.0.88
// Based on NVVM 20.0.0
//

.version 9.0
.target sm_100
.address_size 64

	// .globl	_Z17arrayPower2KernelPfS_i

.visible .entry _Z17arrayPower2KernelPfS_i(
	.param .u64 .ptr .align 1 _Z17arrayPower2KernelPfS_i_param_0,
	.param .u64 .ptr .align 1 _Z17arrayPower2KernelPfS_i_param_1,
	.param .u32 _Z17arrayPower2KernelPfS_i_param_2
)
{
	.reg .pred 	%p<2>;
	.reg .b32 	%r<6>;
	.reg .b32 	%f<3>;
	.reg .b64 	%rd<8>;

	ld.param.u64 	%rd1, [_Z17arrayPower2KernelPfS_i_param_0];
	ld.param.u64 	%rd2, [_Z17arrayPower2KernelPfS_i_param_1];
	ld.param.u32 	%r2, [_Z17arrayPower2KernelPfS_i_param_2];
	mov.u32 	%r3, %tid.x;
	mov.u32 	%r4, %ctaid.x;
	mov.u32 	%r5, %ntid.x;
	mad.lo.s32 	%r1, %r4, %r5, %r3;
	setp.ge.s32 	%p1, %r1, %r2;
	@%p1 bra 	$L__BB0_2;
	cvta.to.global.u64 	%rd3, %rd1;
	cvta.to.global.u64 	%rd4, %rd2;
	mul.wide.s32 	%rd5, %r1, 4;
	add.s64 	%rd6, %rd3, %rd5;
	ld.global.f32 	%f1, [%rd6];
	mul.f32 	%f2, %f1, %f1;
	add.s64 	%rd7, %rd4, %rd5;
	st.global.f32 	[%rd7], %f2;
$L__BB0_2:
	ret;

}
	// .globl	_Z15arraySqrtKernelPfS_i
.visible .entry _Z15arraySqrtKernelPfS_i(
	.param .u64 .ptr .align 1 _Z15arraySqrtKernelPfS_i_param_0,
	.param .u64 .ptr .align 1 _Z15arraySqrtKernelPfS_i_param_1,
	.param .u32 _Z15arraySqrtKernelPfS_i_param_2
)
{
	.reg .pred 	%p<2>;
	.reg .b32 	%r<6>;
	.reg .b32 	%f<3>;
	.reg .b64 	%rd<8>;

	ld.param.u64 	%rd1, [_Z15arraySqrtKernelPfS_i_param_0];
	ld.param.u64 	%rd2, [_Z15arraySqrtKernelPfS_i_param_1];
	ld.param.u32 	%r2, [_Z15arraySqrtKernelPfS_i_param_2];
	mov.u32 	%r3, %tid.x;
	mov.u32 	%r4, %ctaid.x;
	mov.u32 	%r5, %ntid.x;
	mad.lo.s32 	%r1, %r4, %r5, %r3;
	setp.ge.s32 	%p1, %r1, %r2;
	@%p1 bra 	$L__BB1_2;
	cvta.to.global.u64 	%rd3, %rd1;
	cvta.to.global.u64 	%rd4, %rd2;
	mul.wide.s32 	%rd5, %r1, 4;
	add.s64 	%rd6, %rd3, %rd5;
	ld.global.f32 	%f1, [%rd6];
	sqrt.rn.f32 	%f2, %f1;
	add.s64 	%rd7, %rd4, %rd5;
	st.global.f32 	[%rd7], %f2;
$L__BB1_2:
	ret;

}


// ===== COMPILED SASS (sm_100) =====

	.target	sm_100

	.elftype	@"ET_EXEC"


//--------------------- .note.nv.tkinfo           --------------------------
	.section	.note.nv.tkinfo,"",@"SHT_NOTE"
	.sectionflags	@"SHF_NOTE_NV_TKINFO"
	.tkinfo
        /*0018*/ 	.word	0x00000002
        /*0030*/ 	.string	""
        /*0030*/ 	.string	"ptxas"
        /*0030*/ 	.string	"Cuda compilation tools, release 13.0, V13.0.88"
        /*0030*/ 	.string	"Build cuda_13.0.r13.0/compiler.36424714_0"
        /*0030*/ 	.string	"-arch sm_100 -m 64 "



//--------------------- .note.nv.cuinfo           --------------------------
	.section	.note.nv.cuinfo,"",@"SHT_NOTE"
	.sectionflags	@"SHF_NOTE_NV_CUINFO"
        /*0018*/ 	.short	0x0002
        /*001a*/ 	.short	0x0064
        /*001c*/ 	.short	0x0082
	.zero		2


//--------------------- .nv.info                  --------------------------
	.section	.nv.info,"",@"SHT_CUDA_INFO"
	.align	4


	//----- nvinfo : EIATTR_REGCOUNT
	.align		4
        /*0000*/ 	.byte	0x04, 0x2f
        /*0002*/ 	.short	(.L_1 - .L_0)
	.align		4
.L_0:
        /*0004*/ 	.word	index@(_Z17arrayPower2KernelPfS_i)
        /*0008*/ 	.word	0x0000000a


	//----- nvinfo : EIATTR_FRAME_SIZE
	.align		4
.L_1:
        /*000c*/ 	.byte	0x04, 0x11
        /*000e*/ 	.short	(.L_3 - .L_2)
	.align		4
.L_2:
        /*0010*/ 	.word	index@(_Z17arrayPower2KernelPfS_i)
        /*0014*/ 	.word	0x00000000


	//----- nvinfo : EIATTR_REGCOUNT
	.align		4
.L_3:
        /*0018*/ 	.byte	0x04, 0x2f
        /*001a*/ 	.short	(.L_5 - .L_4)
	.align		4
.L_4:
        /*001c*/ 	.word	index@(_Z15arraySqrtKernelPfS_i)
        /*0020*/ 	.word	0x0000000c


	//----- nvinfo : EIATTR_FRAME_SIZE
	.align		4
.L_5:
        /*0024*/ 	.byte	0x04, 0x11
        /*0026*/ 	.short	(.L_7 - .L_6)
	.align		4
.L_6:
        /*0028*/ 	.word	index@($__internal_0_$__cuda_sm20_sqrt_rn_f32_slowpath)
        /*002c*/ 	.word	0x00000000


	//----- nvinfo : EIATTR_FRAME_SIZE
	.align		4
.L_7:
        /*0030*/ 	.byte	0x04, 0x11
        /*0032*/ 	.short	(.L_9 - .L_8)
	.align		4
.L_8:
        /*0034*/ 	.word	index@(_Z15arraySqrtKernelPfS_i)
        /*0038*/ 	.word	0x00000000


	//----- nvinfo : EIATTR_MIN_STACK_SIZE
	.align		4
.L_9:
        /*003c*/ 	.byte	0x04, 0x12
        /*003e*/ 	.short	(.L_11 - .L_10)
	.align		4
.L_10:
        /*0040*/ 	.word	index@(_Z15arraySqrtKernelPfS_i)
        /*0044*/ 	.word	0x00000000


	//----- nvinfo : EIATTR_MIN_STACK_SIZE
	.align		4
.L_11:
        /*0048*/ 	.byte	0x04, 0x12
        /*004a*/ 	.short	(.L_13 - .L_12)
	.align		4
.L_12:
        /*004c*/ 	.word	index@(_Z17arrayPower2KernelPfS_i)
        /*0050*/ 	.word	0x00000000
.L_13:


//--------------------- .nv.compat                --------------------------
	.section	.nv.compat,"",@"SHT_CUDA_COMPAT_INFO"
	.align	4
        /*0000*/ 	.byte	0x02, 0x09, 0x00, 0x00, 0x02, 0x02, 0x01, 0x00, 0x02, 0x05, 0x05, 0x00, 0x03, 0x07, 0x01, 0x01
        /*0010*/ 	.byte	0x02, 0x03, 0x00, 0x00, 0x02, 0x06, 0x01, 0x00, 0x04, 0x0b, 0x08, 0x00, 0x01, 0x00, 0x00, 0x00
        /*0020*/ 	.byte	0x00, 0x00, 0x00, 0x00


//--------------------- .nv.info._Z15arraySqrtKernelPfS_i --------------------------
	.section	.nv.info._Z15arraySqrtKernelPfS_i,"",@"SHT_CUDA_INFO"
	.sectionflags	@""
	.align	4


	//----- nvinfo : EIATTR_CUDA_API_VERSION
	.align		4
        /*0000*/ 	.byte	0x04, 0x37
        /*0002*/ 	.short	(.L_15 - .L_14)
.L_14:
        /*0004*/ 	.word	0x00000082


	//----- nvinfo : EIATTR_KPARAM_INFO
	.align		4
.L_15:
        /*0008*/ 	.byte	0x04, 0x17
        /*000a*/ 	.short	(.L_17 - .L_16)
.L_16:
        /*000c*/ 	.word	0x00000000
        /*0010*/ 	.short	0x0002
        /*0012*/ 	.short	0x0010
        /*0014*/ 	.byte	0x00, 0xf0, 0x11, 0x00


	//----- nvinfo : EIATTR_KPARAM_INFO
	.align		4
.L_17:
        /*0018*/ 	.byte	0x04, 0x17
        /*001a*/ 	.short	(.L_19 - .L_18)
.L_18:
        /*001c*/ 	.word	0x00000000
        /*0020*/ 	.short	0x0001
        /*0022*/ 	.short	0x0008
        /*0024*/ 	.byte	0x00, 0xf5, 0x21, 0x00


	//----- nvinfo : EIATTR_KPARAM_INFO
	.align		4
.L_19:
        /*0028*/ 	.byte	0x04, 0x17
        /*002a*/ 	.short	(.L_21 - .L_20)
.L_20:
        /*002c*/ 	.word	0x00000000
        /*0030*/ 	.short	0x0000
        /*0032*/ 	.short	0x0000
        /*0034*/ 	.byte	0x00, 0xf5, 0x21, 0x00


	//----- nvinfo : EIATTR_SPARSE_MMA_MASK
	.align		4
.L_21:
        /*0038*/ 	.byte	0x03, 0x50
        /*003a*/ 	.short	0x0000


	//----- nvinfo : EIATTR_MAXREG_COUNT
	.align		4
        /*003c*/ 	.byte	0x03, 0x1b
        /*003e*/ 	.short	0x00ff


	//----- nvinfo : EIATTR_MERCURY_ISA_VERSION
	.align		4
        /*0040*/ 	.byte	0x03, 0x5f
        /*0042*/ 	.short	0x0101


	//----- nvinfo : EIATTR_VRC_CTA_INIT_COUNT
	.align		4
        /*0044*/ 	.byte	0x02, 0x4a
	.zero		1
	.zero		1


	//----- nvinfo : EIATTR_EXIT_INSTR_OFFSETS
	.align		4
        /*0048*/ 	.byte	0x04, 0x1c
        /*004a*/ 	.short	(.L_23 - .L_22)


	//   ....[0]....
.L_22:
        /*004c*/ 	.word	0x00000070


	//   ....[1]....
        /*0050*/ 	.word	0x000001c0


	//----- nvinfo : EIATTR_CRS_STACK_SIZE
	.align		4
.L_23:
        /*0054*/ 	.byte	0x04, 0x1e
        /*0056*/ 	.short	(.L_25 - .L_24)
.L_24:
        /*0058*/ 	.word	0x00000000


	//----- nvinfo : EIATTR_CBANK_PARAM_SIZE
	.align		4
.L_25:
        /*005c*/ 	.byte	0x03, 0x19
        /*005e*/ 	.short	0x0014


	//----- nvinfo : EIATTR_PARAM_CBANK
	.align		4
        /*0060*/ 	.byte	0x04, 0x0a
        /*0062*/ 	.short	(.L_27 - .L_26)
	.align		4
.L_26:
        /*0064*/ 	.word	index@(.nv.constant0._Z15arraySqrtKernelPfS_i)
        /*0068*/ 	.short	0x0380
        /*006a*/ 	.short	0x0014


	//----- nvinfo : EIATTR_SW_WAR
	.align		4
.L_27:
        /*006c*/ 	.byte	0x04, 0x36
        /*006e*/ 	.short	(.L_29 - .L_28)
.L_28:
        /*0070*/ 	.word	0x00000008
.L_29:


//--------------------- .nv.info._Z17arrayPower2KernelPfS_i --------------------------
	.section	.nv.info._Z17arrayPower2KernelPfS_i,"",@"SHT_CUDA_INFO"
	.sectionflags	@""
	.align	4


	//----- nvinfo : EIATTR_CUDA_API_VERSION
	.align		4
        /*0000*/ 	.byte	0x04, 0x37
        /*0002*/ 	.short	(.L_31 - .L_30)
.L_30:
        /*0004*/ 	.word	0x00000082


	//----- nvinfo : EIATTR_KPARAM_INFO
	.align		4
.L_31:
        /*0008*/ 	.byte	0x04, 0x17
        /*000a*/ 	.short	(.L_33 - .L_32)
.L_32:
        /*000c*/ 	.word	0x00000000
        /*0010*/ 	.short	0x0002
        /*0012*/ 	.short	0x0010
        /*0014*/ 	.byte	0x00, 0xf0, 0x11, 0x00


	//----- nvinfo : EIATTR_KPARAM_INFO
	.align		4
.L_33:
        /*0018*/ 	.byte	0x04, 0x17
        /*001a*/ 	.short	(.L_35 - .L_34)
.L_34:
        /*001c*/ 	.word	0x00000000
        /*0020*/ 	.short	0x0001
        /*0022*/ 	.short	0x0008
        /*0024*/ 	.byte	0x00, 0xf5, 0x21, 0x00


	//----- nvinfo : EIATTR_KPARAM_INFO
	.align		4
.L_35:
        /*0028*/ 	.byte	0x04, 0x17
        /*002a*/ 	.short	(.L_37 - .L_36)
.L_36:
        /*002c*/ 	.word	0x00000000
        /*0030*/ 	.short	0x0000
        /*0032*/ 	.short	0x0000
        /*0034*/ 	.byte	0x00, 0xf5, 0x21, 0x00


	//----- nvinfo : EIATTR_SPARSE_MMA_MASK
	.align		4
.L_37:
        /*0038*/ 	.byte	0x03, 0x50
        /*003a*/ 	.short	0x0000


	//----- nvinfo : EIATTR_MAXREG_COUNT
	.align		4
        /*003c*/ 	.byte	0x03, 0x1b
        /*003e*/ 	.short	0x00ff


	//----- nvinfo : EIATTR_MERCURY_ISA_VERSION
	.align		4
        /*0040*/ 	.byte	0x03, 0x5f
        /*0042*/ 	.short	0x0101


	//----- nvinfo : EIATTR_VRC_CTA_INIT_COUNT
	.align		4
        /*0044*/ 	.byte	0x02, 0x4a
	.zero		1
	.zero		1


	//----- nvinfo : EIATTR_EXIT_INSTR_OFFSETS
	.align		4
        /*0048*/ 	.byte	0x04, 0x1c
        /*004a*/ 	.short	(.L_39 - .L_38)


	//   ....[0]....
.L_38:
        /*004c*/ 	.word	0x00000070


	//   ....[1]....
        /*0050*/ 	.word	0x00000100


	//----- nvinfo : EIATTR_CBANK_PARAM_SIZE
	.align		4
.L_39:
        /*0054*/ 	.byte	0x03, 0x19
        /*0056*/ 	.short	0x0014


	//----- nvinfo : EIATTR_PARAM_CBANK
	.align		4
        /*0058*/ 	.byte	0x04, 0x0a
        /*005a*/ 	.short	(.L_41 - .L_40)
	.align		4
.L_40:
        /*005c*/ 	.word	index@(.nv.constant0._Z17arrayPower2KernelPfS_i)
        /*0060*/ 	.short	0x0380
        /*0062*/ 	.short	0x0014


	//----- nvinfo : EIATTR_SW_WAR
	.align		4
.L_41:
        /*0064*/ 	.byte	0x04, 0x36
        /*0066*/ 	.short	(.L_43 - .L_42)
.L_42:
        /*0068*/ 	.word	0x00000008
.L_43:


//--------------------- .nv.callgraph             --------------------------
	.section	.nv.callgraph,"",@"SHT_CUDA_CALLGRAPH"
	.align	4
	.sectionentsize	8
	.align		4
        /*0000*/ 	.word	0x00000000
	.align		4
        /*0004*/ 	.word	0xffffffff
	.align		4
        /*0008*/ 	.word	0x00000000
	.align		4
        /*000c*/ 	.word	0xfffffffe
	.align		4
        /*0010*/ 	.word	0x00000000
	.align		4
        /*0014*/ 	.word	0xfffffffd
	.align		4
        /*0018*/ 	.word	0x00000000
	.align		4
        /*001c*/ 	.word	0xfffffffc


//--------------------- .text._Z15arraySqrtKernelPfS_i --------------------------
	.section	.text._Z15arraySqrtKernelPfS_i,"ax",@progbits
	.align	128
        .global         _Z15arraySqrtKernelPfS_i
        .type           _Z15arraySqrtKernelPfS_i,@function
        .size           _Z15arraySqrtKernelPfS_i,(.L_x_6 - _Z15arraySqrtKernelPfS_i)
        .other          _Z15arraySqrtKernelPfS_i,@"STO_CUDA_ENTRY STV_DEFAULT"
_Z15arraySqrtKernelPfS_i:
.text._Z15arraySqrtKernelPfS_i:
[----:B------:R-:W-:Y:S01]  /*0000*/  LDC R1, c[0x0][0x37c] ;  /* 0x0000df00ff017b82 */ /* 0x000fe20000000800 */
[----:B------:R-:W0:Y:S07]  /*0010*/  S2R R5, SR_TID.X ;  /* 0x0000000000057919 */ /* 0x000e2e0000002100 */
[----:B------:R-:W0:Y:S01]  /*0020*/  S2UR UR4, SR_CTAID.X ;  /* 0x00000000000479c3 */ /* 0x000e220000002500 */
[----:B------:R-:W1:Y:S07]  /*0030*/  LDCU UR5, c[0x0][0x390] ;  /* 0x00007200ff0577ac */ /* 0x000e6e0008000800 */
[----:B------:R-:W0:Y:S02]  /*0040*/  LDC R0, c[0x0][0x360] ;  /* 0x0000d800ff007b82 */ /* 0x000e240000000800 */
[----:B0-----:R-:W-:-:S05]  /*0050*/  IMAD R5, R0, UR4, R5 ;  /* 0x0000000400057c24 */ /* 0x001fca000f8e0205 */
[----:B-1----:R-:W-:-:S13]  /*0060*/  ISETP.GE.AND P0, PT, R5, UR5, PT ;  /* 0x0000000505007c0c */ /* 0x002fda000bf06270 */
[----:B------:R-:W-:Y:S05]  /*0070*/  @P0 EXIT ;  /* 0x000000000000094d */ /* 0x000fea0003800000 */
[----:B------:R-:W0:Y:S01]  /*0080*/  LDC.64 R2, c[0x0][0x380] ;  /* 0x0000e000ff027b82 */ /* 0x000e220000000a00 */
[----:B------:R-:W1:Y:S01]  /*0090*/  LDCU.64 UR4, c[0x0][0x358] ;  /* 0x00006b00ff0477ac */ /* 0x000e620008000a00 */
[----:B0-----:R-:W-:-:S05]  /*00a0*/  IMAD.WIDE R2, R5, 0x4, R2 ;  /* 0x0000000405027825 */ /* 0x001fca00078e0202 */
[----:B-1----:R-:W2:Y:S01]  /*00b0*/  LDG.E R0, desc[UR4][R2.64] ;  /* 0x0000000402007981 */ /* 0x002ea2000c1e1900 */
[----:B------:R-:W-:Y:S01]  /*00c0*/  BSSY.RECONVERGENT B0, `(.L_x_0) ;  /* 0x000000c000007945 */ /* 0x000fe20003800200 */
[----:B--2---:R-:W-:Y:S01]  /*00d0*/  IADD3 R4, PT, PT, R0, -0xd000000, RZ ;  /* 0xf300000000047810 */ /* 0x004fe20007ffe0ff */
[----:B------:R0:W1:Y:S03]  /*00e0*/  MUFU.RSQ R7, R0 ;  /* 0x0000000000077308 */ /* 0x0000660000001400 */
[----:B------:R-:W-:-:S13]  /*00f0*/  ISETP.GT.U32.AND P0, PT, R4, 0x727fffff, PT ;  /* 0x727fffff0400780c */ /* 0x000fda0003f04070 */
[----:B0-----:R-:W-:Y:S05]  /*0100*/  @!P0 BRA `(.L_x_1) ;  /* 0x00000000000c8947 */ /* 0x001fea0003800000 */
[----:B------:R-:W-:-:S07]  /*0110*/  MOV R9, 0x130 ;  /* 0x0000013000097802 */ /* 0x000fce0000000f00 */
[----:B-1----:R-:W-:Y:S05]  /*0120*/  CALL.REL.NOINC `($__internal_0_$__cuda_sm20_sqrt_rn_f32_slowpath) ;  /* 0x0000000000287944 */ /* 0x002fea0003c00000 */
[----:B------:R-:W-:Y:S05]  /*0130*/  BRA `(.L_x_2) ;  /* 0x0000000000107947 */ /* 0x000fea0003800000 */
.L_x_1:
[----:B-1----:R-:W-:Y:S01]  /*0140*/  FMUL.FTZ R3, R0, R7 ;  /* 0x0000000700037220 */ /* 0x002fe20000410000 */
[----:B------:R-:W-:-:S03]  /*0150*/  FMUL.FTZ R7, R7, 0.5 ;  /* 0x3f00000007077820 */ /* 0x000fc60000410000 */
[----:B------:R-:W-:-:S04]  /*0160*/  FFMA R0, -R3, R3, R0 ;  /* 0x0000000303007223 */ /* 0x000fc80000000100 */
[----:B------:R-:W-:-:S07]  /*0170*/  FFMA R7, R0, R7, R3 ;  /* 0x0000000700077223 */ /* 0x000fce0000000003 */
.L_x_2:
[----:B------:R-:W-:Y:S05]  /*0180*/  BSYNC.RECONVERGENT B0 ;  /* 0x0000000000007941 */ /* 0x000fea0003800200 */
.L_x_0:
[----:B------:R-:W0:Y:S02]  /*0190*/  LDC.64 R2, c[0x0][0x388] ;  /* 0x0000e200ff027b82 */ /* 0x000e240000000a00 */
[----:B0-----:R-:W-:-:S05]  /*01a0*/  IMAD.WIDE R2, R5, 0x4, R2 ;  /* 0x0000000405027825 */ /* 0x001fca00078e0202 */
[----:B------:R-:W-:Y:S01]  /*01b0*/  STG.E desc[UR4][R2.64], R7 ;  /* 0x0000000702007986 */ /* 0x000fe2000c101904 */
[----:B------:R-:W-:Y:S05]  /*01c0*/  EXIT ;  /* 0x000000000000794d */ /* 0x000fea0003800000 */
        .weak           $__internal_0_$__cuda_sm20_sqrt_rn_f32_slowpath
        .type           $__internal_0_$__cuda_sm20_sqrt_rn_f32_slowpath,@function
        .size           $__internal_0_$__cuda_sm20_sqrt_rn_f32_slowpath,(.L_x_6 - $__internal_0_$__cuda_sm20_sqrt_rn_f32_slowpath)
$__internal_0_$__cuda_sm20_sqrt_rn_f32_slowpath:
[----:B------:R-:W-:-:S13]  /*01d0*/  LOP3.LUT P0, RZ, R0, 0x7fffffff, RZ, 0xc0, !PT ;  /* 0x7fffffff00ff7812 */ /* 0x000fda000780c0ff */
[----:B------:R-:W-:Y:S01]  /*01e0*/  @!P0 MOV R2, R0 ;  /* 0x0000000000028202 */ /* 0x000fe20000000f00 */
[----:B------:R-:W-:Y:S06]  /*01f0*/  @!P0 BRA `(.L_x_3) ;  /* 0x0000000000408947 */ /* 0x000fec0003800000 */
[----:B------:R-:W-:-:S13]  /*0200*/  FSETP.GEU.FTZ.AND P0, PT, R0, RZ, PT ;  /* 0x000000ff0000720b */ /* 0x000fda0003f1e000 */
[----:B------:R-:W-:Y:S01]  /*0210*/  @!P0 MOV R2, 0x7fffffff ;  /* 0x7fffffff00028802 */ /* 0x000fe20000000f00 */
[----:B------:R-:W-:Y:S06]  /*0220*/  @!P0 BRA `(.L_x_3) ;  /* 0x0000000000348947 */ /* 0x000fec0003800000 */
[----:B------:R-:W-:-:S13]  /*0230*/  FSETP.GTU.FTZ.AND P0, PT, |R0|, +INF , PT ;  /* 0x7f8000000000780b */ /* 0x000fda0003f1c200 */
[----:B------:R-:W-:Y:S01]  /*0240*/  @P0 FADD.FTZ R2, R0, 1 ;  /* 0x3f80000000020421 */ /* 0x000fe20000010000 */
[----:B------:R-:W-:Y:S06]  /*0250*/  @P0 BRA `(.L_x_3) ;  /* 0x0000000000280947 */ /* 0x000fec0003800000 */
[----:B------:R-:W-:-:S13]  /*0260*/  FSETP.NEU.FTZ.AND P0, PT, |R0|, +INF , PT ;  /* 0x7f8000000000780b */ /* 0x000fda0003f1d200 */
[----:B------:R-:W-:-:S04]  /*0270*/  @P0 FFMA R3, R0, 1.84467440737095516160e+19, RZ ;  /* 0x5f80000000030823 */ /* 0x000fc800000000ff */
[----:B------:R-:W0:Y:S02]  /*0280*/  @P0 MUFU.RSQ R2, R3 ;  /* 0x0000000300020308 */ /* 0x000e240000001400 */
[----:B0-----:R-:W-:Y:S01]  /*0290*/  @P0 FMUL.FTZ R4, R3, R2 ;  /* 0x0000000203040220 */ /* 0x001fe20000410000 */
[----:B------:R-:W-:Y:S01]  /*02a0*/  @P0 FMUL.FTZ R8, R2, 0.5 ;  /* 0x3f00000002080820 */ /* 0x000fe20000410000 */
[----:B------:R-:W-:Y:S02]  /*02b0*/  @!P0 MOV R2, R0 ;  /* 0x0000000000028202 */ /* 0x000fe40000000f00 */
[----:B------:R-:W-:-:S04]  /*02c0*/  @P0 FADD.FTZ R6, -R4, -RZ ;  /* 0x800000ff04060221 */ /* 0x000fc80000010100 */
[----:B------:R-:W-:-:S04]  /*02d0*/  @P0 FFMA R7, R4, R6, R3 ;  /* 0x0000000604070223 */ /* 0x000fc80000000003 */
[----:B------:R-:W-:-:S04]  /*02e0*/  @P0 FFMA R7, R7, R8, R4 ;  /* 0x0000000807070223 */ /* 0x000fc80000000004 */
[----:B------:R-:W-:-:S07]  /*02f0*/  @P0 FMUL.FTZ R2, R7, 2.3283064365386962891e-10 ;  /* 0x2f80000007020820 */ /* 0x000fce0000410000 */
.L_x_3:
[----:B------:R-:W-:Y:S01]  /*0300*/  HFMA2 R3, -RZ, RZ, 0, 0 ;  /* 0x00000000ff037431 */ /* 0x000fe200000001ff */
[----:B------:R-:W-:Y:S02]  /*0310*/  MOV R7, R2 ;  /* 0x0000000200077202 */ /* 0x000fe40000000f00 */
[----:B------:R-:W-:-:S04]  /*0320*/  MOV R2, R9 ;  /* 0x0000000900027202 */ /* 0x000fc80000000f00 */
[----:B------:R-:W-:Y:S05]  /*0330*/  RET.REL.NODEC R2 `(_Z15arraySqrtKernelPfS_i) ;  /* 0xfffffffc02307950 */ /* 0x000fea0003c3ffff */
.L_x_4:
[----:B------:R-:W-:-:S00]  /*0340*/  BRA `(.L_x_4) ;  /* 0xfffffffc00fc7947 */ /* 0x000fc0000383ffff */
[----:B------:R-:W-:-:S00]  /*0350*/  NOP ;  /* 0x0000000000007918 */ /* 0x000fc00000000000 */
        /* <DEDUP_REMOVED lines=10> */
.L_x_6:


//--------------------- .text._Z17arrayPower2KernelPfS_i --------------------------
	.section	.text._Z17arrayPower2KernelPfS_i,"ax",@progbits
	.align	128
        .global         _Z17arrayPower2KernelPfS_i
        .type           _Z17arrayPower2KernelPfS_i,@function
        .size           _Z17arrayPower2KernelPfS_i,(.L_x_8 - _Z17arrayPower2KernelPfS_i)
        .other          _Z17arrayPower2KernelPfS_i,@"STO_CUDA_ENTRY STV_DEFAULT"
_Z17arrayPower2KernelPfS_i:
.text._Z17arrayPower2KernelPfS_i:
        /* <DEDUP_REMOVED lines=9> */
[----:B------:R-:W1:Y:S07]  /*0090*/  LDCU.64 UR4, c[0x0][0x358] ;  /* 0x00006b00ff0477ac */ /* 0x000e6e0008000a00 */
[----:B------:R-:W2:Y:S01]  /*00a0*/  LDC.64 R4, c[0x0][0x388] ;  /* 0x0000e200ff047b82 */ /* 0x000ea20000000a00 */
[----:B0-----:R-:W-:-:S06]  /*00b0*/  IMAD.WIDE R2, R7, 0x4, R2 ;  /* 0x0000000407027825 */ /* 0x001fcc00078e0202 */
[----:B-1----:R-:W3:Y:S01]  /*00c0*/  LDG.E R2, desc[UR4][R2.64] ;  /* 0x0000000402027981 */ /* 0x002ee2000c1e1900 */
[----:B--2---:R-:W-:-:S04]  /*00d0*/  IMAD.WIDE R4, R7, 0x4, R4 ;  /* 0x0000000407047825 */ /* 0x004fc800078e0204 */
[----:B---3--:R-:W-:-:S05]  /*00e0*/  FMUL R7, R2, R2 ;  /* 0x0000000202077220 */ /* 0x008fca0000400000 */
[----:B------:R-:W-:Y:S01]  /*00f0*/  STG.E desc[UR4][R4.64], R7 ;  /* 0x0000000704007986 */ /* 0x000fe2000c101904 */
[----:B------:R-:W-:Y:S05]  /*0100*/  EXIT ;  /* 0x000000000000794d */ /* 0x000fea0003800000 */
.L_x_5:
        /* <DEDUP_REMOVED lines=15> */
.L_x_8:


//--------------------- .nv.shared.reserved.0     --------------------------
	.section	.nv.shared.reserved.0,"aw",@nobits
	.weak		__nv_reservedSMEM_offset_0_alias
	.size		__nv_reservedSMEM_offset_0_alias, 0, 64
	.other		__nv_reservedSMEM_offset_0_alias,@"STO_CUDA_RESERVED_SHARED STV_DEFAULT"
__nv_reservedSMEM_offset_0_alias:
	.zero		0
	.zero		64


//--------------------- .nv.constant0._Z15arraySqrtKernelPfS_i --------------------------
	.section	.nv.constant0._Z15arraySqrtKernelPfS_i,"a",@progbits
	.sectionflags	@""
	.align	4
.nv.constant0._Z15arraySqrtKernelPfS_i:
	.zero		916


//--------------------- .nv.constant0._Z17arrayPower2KernelPfS_i --------------------------
	.section	.nv.constant0._Z17arrayPower2KernelPfS_i,"a",@progbits
	.sectionflags	@""
	.align	4
.nv.constant0._Z17arrayPower2KernelPfS_i:
	.zero		916


//--------------------- SYMBOLS --------------------------

	.type		.nv.reservedSmem.offset0,@object
	.size		.nv.reservedSmem.offset0,0x4
